//
// Generated by NVIDIA NVVM Compiler
//
// Compiler Build ID: CL-36424714
// Cuda compilation tools, release 13.0, V13.0.88
// Based on NVVM 20.0.0
//

.version 9.0
.target sm_100
.address_size 64

	// .globl	_Z12helloFromGPUv
.extern .func  (.param .b32 func_retval0) vprintf
(
	.param .b64 vprintf_param_0,
	.param .b64 vprintf_param_1
)
;
.global .align 1 .b8 $str[51] = {72, 101, 108, 108, 111, 32, 102, 114, 111, 109, 32, 71, 80, 85, 33, 32, 66, 108, 111, 99, 107, 73, 100, 58, 32, 37, 100, 44, 32, 84, 104, 114, 101, 97, 100, 73, 100, 58, 32, 37, 100, 44, 32, 73, 100, 58, 32, 37, 100, 10};

.visible .entry _Z12helloFromGPUv()
{
	.local .align 8 .b8 	__local_depot0[16];
	.reg .b64 	%SP;
	.reg .b64 	%SPL;
	.reg .b32 	%r<21>;
	.reg .b64 	%rd<5>;

	mov.u64 	%SPL, __local_depot0;
	cvta.local.u64 	%SP, %SPL;
	add.u64 	%rd1, %SP, 0;
	add.u64 	%rd2, %SPL, 0;
	mov.u32 	%r1, %ctaid.x;
	mov.u32 	%r2, %ctaid.y;
	mov.u32 	%r3, %nctaid.x;
	mov.u32 	%r4, %ctaid.z;
	mov.u32 	%r5, %nctaid.y;
	mad.lo.s32 	%r6, %r5, %r4, %r2;
	mad.lo.s32 	%r7, %r6, %r3, %r1;
	mov.u32 	%r8, %tid.z;
	mov.u32 	%r9, %ntid.x;
	mov.u32 	%r10, %ntid.y;
	mul.lo.s32 	%r11, %r9, %r10;
	mov.u32 	%r12, %tid.y;
	mov.u32 	%r13, %tid.x;
	mad.lo.s32 	%r14, %r12, %r9, %r13;
	mad.lo.s32 	%r15, %r11, %r8, %r14;
	mov.u32 	%r16, %ntid.z;
	mul.lo.s32 	%r17, %r11, %r16;
	mad.lo.s32 	%r18, %r17, %r7, %r15;
	st.local.v2.u32 	[%rd2], {%r7, %r15};
	st.local.u32 	[%rd2+8], %r18;
	mov.u64 	%rd3, $str;
	cvta.global.u64 	%rd4, %rd3;
	{ // callseq 0, 0
	.param .b64 param0;
	st.param.b64 	[param0], %rd4;
	.param .b64 param1;
	st.param.b64 	[param1], %rd1;
	.param .b32 retval0;
	call.uni (retval0), 
	vprintf, 
	(
	param0, 
	param1
	);
	ld.param.b32 	%r19, [retval0];
	} // callseq 0
	ret;

}


// ===== COMPILED SASS (sm_100) =====

	.target	sm_100

	.elftype	@"ET_EXEC"


//--------------------- .note.nv.tkinfo           --------------------------
	.section	.note.nv.tkinfo,"",@"SHT_NOTE"
	.sectionflags	@"SHF_NOTE_NV_TKINFO"
	.tkinfo
        /*0018*/ 	.word	0x00000002
        /*0030*/ 	.string	""
        /*0030*/ 	.string	"ptxas"
        /*0030*/ 	.string	"Cuda compilation tools, release 13.0, V13.0.88"
        /*0030*/ 	.string	"Build cuda_13.0.r13.0/compiler.36424714_0"
        /*0030*/ 	.string	"-arch sm_100 -m 64 "



//--------------------- .note.nv.cuinfo           --------------------------
	.section	.note.nv.cuinfo,"",@"SHT_NOTE"
	.sectionflags	@"SHF_NOTE_NV_CUINFO"
        /*0018*/ 	.short	0x0002
        /*001a*/ 	.short	0x0064
        /*001c*/ 	.short	0x0082
	.zero		2


//--------------------- .nv.info                  --------------------------
	.section	.nv.info,"",@"SHT_CUDA_INFO"
	.align	4


	//----- nvinfo : EIATTR_REGCOUNT
	.align		4
        /*0000*/ 	.byte	0x04, 0x2f
        /*0002*/ 	.short	(.L_2 - .L_1)
	.align		4
.L_1:
        /*0004*/ 	.word	index@(_Z12helloFromGPUv)
        /*0008*/ 	.word	0x00000018


	//----- nvinfo : EIATTR_FRAME_SIZE
	.align		4
.L_2:
        /*000c*/ 	.byte	0x04, 0x11
        /*000e*/ 	.short	(.L_4 - .L_3)
	.align		4
.L_3:
        /*0010*/ 	.word	index@(_Z12helloFromGPUv)
        /*0014*/ 	.word	0x00000010


	//----- nvinfo : EIATTR_MIN_STACK_SIZE
	.align		4
.L_4:
        /*0018*/ 	.byte	0x04, 0x12
        /*001a*/ 	.short	(.L_6 - .L_5)
	.align		4
.L_5:
        /*001c*/ 	.word	index@(_Z12helloFromGPUv)
        /*0020*/ 	.word	0x00000010
.L_6:


//--------------------- .nv.compat                --------------------------
	.section	.nv.compat,"",@"SHT_CUDA_COMPAT_INFO"
	.align	4
        /*0000*/ 	.byte	0x02, 0x09, 0x00, 0x00, 0x02, 0x02, 0x01, 0x00, 0x02, 0x05, 0x05, 0x00, 0x03, 0x07, 0x01, 0x01
        /*0010*/ 	.byte	0x02, 0x03, 0x00, 0x00, 0x02, 0x06, 0x01, 0x00, 0x04, 0x0b, 0x08, 0x00, 0x09, 0x00, 0x00, 0x00
        /*0020*/ 	.byte	0x00, 0x00, 0x00, 0x00


//--------------------- .nv.info._Z12helloFromGPUv --------------------------
	.section	.nv.info._Z12helloFromGPUv,"",@"SHT_CUDA_INFO"
	.sectionflags	@""
	.align	4


	//----- nvinfo : EIATTR_CUDA_API_VERSION
	.align		4
        /*0000*/ 	.byte	0x04, 0x37
        /*0002*/ 	.short	(.L_8 - .L_7)
.L_7:
        /*0004*/ 	.word	0x00000082


	//----- nvinfo : EIATTR_SPARSE_MMA_MASK
	.align		4
.L_8:
        /*0008*/ 	.byte	0x03, 0x50
        /*000a*/ 	.short	0x0000


	//----- nvinfo : EIATTR_MAXREG_COUNT
	.align		4
        /*000c*/ 	.byte	0x03, 0x1b
        /*000e*/ 	.short	0x00ff


	//----- nvinfo : EIATTR_EXTERNS
	.align		4
        /*0010*/ 	.byte	0x04, 0x0f
        /*0012*/ 	.short	(.L_10 - .L_9)


	//   ....[0]....
	.align		4
.L_9:
        /*0014*/ 	.word	index@(vprintf)


	//----- nvinfo : EIATTR_MERCURY_ISA_VERSION
	.align		4
.L_10:
        /*0018*/ 	.byte	0x03, 0x5f
        /*001a*/ 	.short	0x0101


	//----- nvinfo : EIATTR_VRC_CTA_INIT_COUNT
	.align		4
        /*001c*/ 	.byte	0x02, 0x4a
	.zero		1
	.zero		1


	//----- nvinfo : EIATTR_SYSCALL_OFFSETS
	.align		4
        /*0020*/ 	.byte	0x04, 0x46
        /*0022*/ 	.short	(.L_12 - .L_11)


	//   ....[0]....
.L_11:
        /*0024*/ 	.word	0x00000200


	//----- nvinfo : EIATTR_EXIT_INSTR_OFFSETS
	.align		4
.L_12:
        /*0028*/ 	.byte	0x04, 0x1c
        /*002a*/ 	.short	(.L_14 - .L_13)


	//   ....[0]....
.L_13:
        /*002c*/ 	.word	0x00000210


	//----- nvinfo : EIATTR_SW_WAR
	.align		4
.L_14:
        /*0030*/ 	.byte	0x04, 0x36
        /*0032*/ 	.short	(.L_16 - .L_15)
.L_15:
        /*0034*/ 	.word	0x00000008
.L_16:


//--------------------- .nv.callgraph             --------------------------
	.section	.nv.callgraph,"",@"SHT_CUDA_CALLGRAPH"
	.align	4
	.sectionentsize	8
	.align		4
        /*0000*/ 	.word	0x00000000
	.align		4
        /*0004*/ 	.word	0xffffffff
	.align		4
        /*0008*/ 	.word	index@(_Z12helloFromGPUv)
	.align		4
        /*000c*/ 	.word	index@(vprintf)
	.align		4
        /*0010*/ 	.word	0x00000000
	.align		4
        /*0014*/ 	.word	0xfffffffe
	.align		4
        /*0018*/ 	.word	0x00000000
	.align		4
        /*001c*/ 	.word	0xfffffffd
	.align		4
        /*0020*/ 	.word	0x00000000
	.align		4
        /*0024*/ 	.word	0xfffffffc


//--------------------- .nv.constant4             --------------------------
	.section	.nv.constant4,"a",@progbits
	.align	8
	.align		8
.nv.constant4:
        /*0000*/ 	.dword	vprintf
	.align		8
        /*0008*/ 	.dword	$str


//--------------------- .text._Z12helloFromGPUv   --------------------------
	.section	.text._Z12helloFromGPUv,"ax",@progbits
	.align	128
        .global         _Z12helloFromGPUv
        .type           _Z12helloFromGPUv,@function
        .size           _Z12helloFromGPUv,(.L_x_2 - _Z12helloFromGPUv)
        .other          _Z12helloFromGPUv,@"STO_CUDA_ENTRY STV_DEFAULT"
_Z12helloFromGPUv:
.text._Z12helloFromGPUv:
[----:B------:R-:W0:Y:S01]  /*0000*/  LDC R1, c[0x0][0x37c] ;  /* 0x0000df00ff017b82 */ /* 0x000e220000000800 */
[----:B------:R-:W1:Y:S01]  /*0010*/  S2R R2, SR_CTAID.Z ;  /* 0x0000000000027919 */ /* 0x000e620000002700 */
[----:B------:R-:W2:Y:S06]  /*0020*/  LDCU UR6, c[0x0][0x2fc] ;  /* 0x00005f80ff0677ac */ /* 0x000eac0008000800 */
[----:B------:R-:W3:Y:S01]  /*0030*/  LDC R5, c[0x0][0x370] ;  /* 0x0000dc00ff057b82 */ /* 0x000ee20000000800 */
[----:B------:R-:W-:Y:S01]  /*0040*/  MOV R8, 0x0 ;  /* 0x0000000000087802 */ /* 0x000fe20000000f00 */
[----:B------:R-:W4:Y:S01]  /*0050*/  S2R R4, SR_TID.Y ;  /* 0x0000000000047919 */ /* 0x000f220000002200 */
[----:B0-----:R-:W-:Y:S01]  /*0060*/  IADD3 R1, PT, PT, R1, -0x10, RZ ;  /* 0xfffffff001017810 */ /* 0x001fe20007ffe0ff */
[----:B------:R-:W4:Y:S04]  /*0070*/  S2R R7, SR_TID.X ;  /* 0x0000000000077919 */ /* 0x000f280000002100 */
[----:B------:R-:W1:Y:S01]  /*0080*/  S2UR UR8, SR_CTAID.Y ;  /* 0x00000000000879c3 */ /* 0x000e620000002600 */
[----:B------:R-:W0:Y:S07]  /*0090*/  S2R R0, SR_TID.Z ;  /* 0x0000000000007919 */ /* 0x000e2e0000002300 */
[----:B------:R-:W1:Y:S01]  /*00a0*/  LDC R3, c[0x0][0x374] ;  /* 0x0000dd00ff037b82 */ /* 0x000e620000000800 */
[----:B------:R-:W5:Y:S01]  /*00b0*/  LDCU UR9, c[0x0][0x360] ;  /* 0x00006c00ff0977ac */ /* 0x000f620008000800 */
[----:B------:R-:W5:Y:S06]  /*00c0*/  LDCU UR4, c[0x0][0x364] ;  /* 0x00006c80ff0477ac */ /* 0x000f6c0008000800 */
[----:B------:R-:W3:Y:S01]  /*00d0*/  S2UR UR7, SR_CTAID.X ;  /* 0x00000000000779c3 */ /* 0x000ee20000002500 */
[----:B------:R-:W2:Y:S07]  /*00e0*/  LDCU UR5, c[0x0][0x368] ;  /* 0x00006d00ff0577ac */ /* 0x000eae0008000800 */
[----:B------:R-:W3:Y:S01]  /*00f0*/  LDC.64 R8, c[0x4][R8] ;  /* 0x0100000008087b82 */ /* 0x000ee20000000a00 */
[----:B-----5:R-:W-:Y:S01]  /*0100*/  UIMAD UR4, UR9, UR4, URZ ;  /* 0x00000004090472a4 */ /* 0x020fe2000f8e02ff */
[----:B-1----:R-:W-:-:S02]  /*0110*/  IMAD R2, R2, R3, UR8 ;  /* 0x0000000802027e24 */ /* 0x002fc4000f8e0203 */
[----:B----4-:R-:W-:Y:S01]  /*0120*/  IMAD R3, R4, UR9, R7 ;  /* 0x0000000904037c24 */ /* 0x010fe2000f8e0207 */
[----:B--2---:R-:W-:Y:S01]  /*0130*/  UIMAD UR5, UR4, UR5, URZ ;  /* 0x00000005040572a4 */ /* 0x004fe2000f8e02ff */
[----:B------:R-:W1:Y:S02]  /*0140*/  LDCU.64 UR8, c[0x4][0x8] ;  /* 0x01000100ff0877ac */ /* 0x000e640008000a00 */
[----:B0-----:R-:W-:Y:S02]  /*0150*/  IMAD R3, R0, UR4, R3 ;  /* 0x0000000400037c24 */ /* 0x001fe4000f8e0203 */
[----:B---3--:R-:W-:Y:S02]  /*0160*/  IMAD R2, R2, R5, UR7 ;  /* 0x0000000702027e24 */ /* 0x008fe4000f8e0205 */
[----:B------:R-:W0:Y:S02]  /*0170*/  LDCU UR4, c[0x0][0x2f8] ;  /* 0x00005f00ff0477ac */ /* 0x000e240008000800 */
[----:B------:R-:W-:Y:S01]  /*0180*/  IMAD R0, R2, UR5, R3 ;  /* 0x0000000502007c24 */ /* 0x000fe2000f8e0203 */
[----:B------:R2:W-:Y:S04]  /*0190*/  STL.64 [R1], R2 ;  /* 0x0000000201007387 */ /* 0x0005e80000100a00 */
[----:B------:R2:W-:Y:S01]  /*01a0*/  STL [R1+0x8], R0 ;  /* 0x0000080001007387 */ /* 0x0005e20000100800 */
[----:B-1----:R-:W-:-:S02]  /*01b0*/  MOV R4, UR8 ;  /* 0x0000000800047c02 */ /* 0x002fc40008000f00 */
[----:B------:R-:W-:Y:S02]  /*01c0*/  MOV R5, UR9 ;  /* 0x0000000900057c02 */ /* 0x000fe40008000f00 */
[----:B0-----:R-:W-:-:S04]  /*01d0*/  IADD3 R6, P0, PT, R1, UR4, RZ ;  /* 0x0000000401067c10 */ /* 0x001fc8000ff1e0ff */
[----:B--2---:R-:W-:-:S09]  /*01e0*/  IADD3.X R7, PT, PT, RZ, UR6, RZ, P0, !PT ;  /* 0x00000006ff077c10 */ /* 0x004fd200087fe4ff */
[----:B------:R-:W-:-:S07]  /*01f0*/  LEPC R20, `(.L_x_0) ;  /* 0x000000001014794e */ /* 0x000fce0000000000 */
[----:B------:R-:W-:Y:S05]  /*0200*/  CALL.ABS.NOINC R8 ;  /* 0x0000000008007343 */ /* 0x000fea0003c00000 */
.L_x_0:
[----:B------:R-:W-:Y:S05]  /*0210*/  EXIT ;  /* 0x000000000000794d */ /* 0x000fea0003800000 */
.L_x_1:
[----:B------:R-:W-:-:S00]  /*0220*/  BRA `(.L_x_1) ;  /* 0xfffffffc00fc7947 */ /* 0x000fc0000383ffff */
[----:B------:R-:W-:-:S00]  /*0230*/  NOP ;  /* 0x0000000000007918 */ /* 0x000fc00000000000 */
        /* <DEDUP_REMOVED lines=12> */
.L_x_2:


//--------------------- .nv.global.init           --------------------------
	.section	.nv.global.init,"aw",@progbits
.nv.global.init:
	.type		$str,@object
	.size		$str,(.L_0 - $str)
$str:
        /*0000*/ 	.byte	0x48, 0x65, 0x6c, 0x6c, 0x6f, 0x20, 0x66, 0x72, 0x6f, 0x6d, 0x20, 0x47, 0x50, 0x55, 0x21, 0x20
        /*0010*/ 	.byte	0x42, 0x6c, 0x6f, 0x63, 0x6b, 0x49, 0x64, 0x3a, 0x20, 0x25, 0x64, 0x2c, 0x20, 0x54, 0x68, 0x72
        /*0020*/ 	.byte	0x65, 0x61, 0x64, 0x49, 0x64, 0x3a, 0x20, 0x25, 0x64, 0x2c, 0x20, 0x49, 0x64, 0x3a, 0x20, 0x25
        /*0030*/ 	.byte	0x64, 0x0a, 0x00
.L_0:


//--------------------- .nv.shared.reserved.0     --------------------------
	.section	.nv.shared.reserved.0,"aw",@nobits
	.weak		__nv_reservedSMEM_offset_0_alias
	.size		__nv_reservedSMEM_offset_0_alias, 0, 64
	.other		__nv_reservedSMEM_offset_0_alias,@"STO_CUDA_RESERVED_SHARED STV_DEFAULT"
__nv_reservedSMEM_offset_0_alias:
	.zero		0
	.zero		64


//--------------------- .nv.constant0._Z12helloFromGPUv --------------------------
	.section	.nv.constant0._Z12helloFromGPUv,"a",@progbits
	.sectionflags	@""
	.align	4
.nv.constant0._Z12helloFromGPUv:
	.zero		896


//--------------------- SYMBOLS --------------------------

	.type		.nv.reservedSmem.offset0,@object
	.size		.nv.reservedSmem.offset0,0x4
	.type		vprintf,@function
